//
// Generated by NVIDIA NVVM Compiler
//
// Compiler Build ID: CL-36424714
// Cuda compilation tools, release 13.0, V13.0.88
// Based on NVVM 20.0.0
//

.version 9.0
.target sm_100
.address_size 64

	// .globl	main_kernel
// _ZZ11main_kernelE8X_shared has been demoted
// _ZZ11main_kernelE8Y_shared has been demoted

.visible .entry main_kernel(
	.param .u64 .ptr .align 1 main_kernel_param_0,
	.param .u64 .ptr .align 1 main_kernel_param_1,
	.param .u64 .ptr .align 1 main_kernel_param_2
)
.maxntid 128
{
	.reg .pred 	%p<3>;
	.reg .b32 	%r<49>;
	.reg .b32 	%f<212>;
	.reg .b64 	%rd<16>;
	// demoted variable
	.shared .align 4 .b8 _ZZ11main_kernelE8X_shared[8192];
	// demoted variable
	.shared .align 4 .b8 _ZZ11main_kernelE8Y_shared[8192];
	mov.u32 	%r15, %ctaid.x;
	shl.b32 	%r16, %r15, 12;
	mov.u32 	%r17, %tid.x;
	or.b32  	%r18, %r16, %r17;
	shl.b32 	%r19, %r17, 4;
	and.b32  	%r1, %r19, 1536;
	and.b32  	%r20, %r18, 2147450911;
	or.b32  	%r2, %r20, %r1;
	shl.b32 	%r21, %r17, 5;
	or.b32  	%r22, %r21, %r16;
	shl.b32 	%r23, %r15, 6;
	and.b32  	%r3, %r23, 448;
	shl.b32 	%r24, %r17, 2;
	and.b32  	%r25, %r24, 60;
	and.b32  	%r26, %r22, 2147225088;
	or.b32  	%r27, %r26, %r3;
	or.b32  	%r4, %r27, %r25;
	mov.u32 	%r28, _ZZ11main_kernelE8Y_shared;
	add.s32 	%r5, %r28, %r19;
	shl.b32 	%r29, %r17, 3;
	and.b32  	%r30, %r29, 768;
	mov.u32 	%r31, _ZZ11main_kernelE8X_shared;
	add.s32 	%r6, %r31, %r30;
	and.b32  	%r32, %r24, 124;
	add.s32 	%r33, %r32, %r28;
	add.s32 	%r7, %r33, 128;
	mov.b32 	%r46, 0;
	mov.f32 	%f180, 0f00000000;
	mov.f32 	%f181, %f180;
	mov.f32 	%f182, %f180;
	mov.f32 	%f183, %f180;
	mov.f32 	%f184, %f180;
	mov.f32 	%f185, %f180;
	mov.f32 	%f186, %f180;
	mov.f32 	%f187, %f180;
	mov.f32 	%f188, %f180;
	mov.f32 	%f189, %f180;
	mov.f32 	%f190, %f180;
	mov.f32 	%f191, %f180;
	mov.f32 	%f192, %f180;
	mov.f32 	%f193, %f180;
	mov.f32 	%f194, %f180;
	mov.f32 	%f195, %f180;
	mov.f32 	%f196, %f180;
	mov.f32 	%f197, %f180;
	mov.f32 	%f198, %f180;
	mov.f32 	%f199, %f180;
	mov.f32 	%f200, %f180;
	mov.f32 	%f201, %f180;
	mov.f32 	%f202, %f180;
	mov.f32 	%f203, %f180;
	mov.f32 	%f204, %f180;
	mov.f32 	%f205, %f180;
	mov.f32 	%f206, %f180;
	mov.f32 	%f207, %f180;
	mov.f32 	%f208, %f180;
	mov.f32 	%f209, %f180;
	mov.f32 	%f210, %f180;
	mov.f32 	%f211, %f180;
$L__BB0_1:
	ld.param.u64 	%rd14, [main_kernel_param_1];
	ld.param.u64 	%rd13, [main_kernel_param_0];
	bar.sync 	0;
	shl.b32 	%r35, %r46, 5;
	add.s32 	%r36, %r2, %r35;
	cvta.to.global.u64 	%rd4, %rd13;
	mul.wide.u32 	%rd5, %r36, 4;
	add.s64 	%rd6, %rd4, %rd5;
	ld.global.nc.f32 	%f98, [%rd6];
	mov.u32 	%r37, %tid.x;
	shl.b32 	%r38, %r37, 2;
	mov.u32 	%r39, _ZZ11main_kernelE8X_shared;
	add.s32 	%r40, %r39, %r38;
	st.shared.f32 	[%r40], %f98;
	ld.global.nc.f32 	%f99, [%rd6+8192];
	st.shared.f32 	[%r40+512], %f99;
	ld.global.nc.f32 	%f100, [%rd6+16384];
	st.shared.f32 	[%r40+1024], %f100;
	ld.global.nc.f32 	%f101, [%rd6+24576];
	st.shared.f32 	[%r40+1536], %f101;
	ld.global.nc.f32 	%f102, [%rd6+32768];
	st.shared.f32 	[%r40+2048], %f102;
	ld.global.nc.f32 	%f103, [%rd6+40960];
	st.shared.f32 	[%r40+2560], %f103;
	ld.global.nc.f32 	%f104, [%rd6+49152];
	st.shared.f32 	[%r40+3072], %f104;
	ld.global.nc.f32 	%f105, [%rd6+57344];
	st.shared.f32 	[%r40+3584], %f105;
	ld.global.nc.f32 	%f106, [%rd6+65536];
	st.shared.f32 	[%r40+4096], %f106;
	ld.global.nc.f32 	%f107, [%rd6+73728];
	st.shared.f32 	[%r40+4608], %f107;
	ld.global.nc.f32 	%f108, [%rd6+81920];
	st.shared.f32 	[%r40+5120], %f108;
	ld.global.nc.f32 	%f109, [%rd6+90112];
	st.shared.f32 	[%r40+5632], %f109;
	ld.global.nc.f32 	%f110, [%rd6+98304];
	st.shared.f32 	[%r40+6144], %f110;
	ld.global.nc.f32 	%f111, [%rd6+106496];
	st.shared.f32 	[%r40+6656], %f111;
	ld.global.nc.f32 	%f112, [%rd6+114688];
	st.shared.f32 	[%r40+7168], %f112;
	ld.global.nc.f32 	%f113, [%rd6+122880];
	st.shared.f32 	[%r40+7680], %f113;
	shl.b32 	%r41, %r46, 14;
	add.s32 	%r42, %r4, %r41;
	cvta.to.global.u64 	%rd7, %rd14;
	mul.wide.u32 	%rd8, %r42, 4;
	add.s64 	%rd9, %rd7, %rd8;
	ld.global.nc.v4.f32 	{%f114, %f115, %f116, %f117}, [%rd9];
	st.shared.v4.f32 	[%r5], {%f114, %f115, %f116, %f117};
	ld.global.nc.v4.f32 	{%f118, %f119, %f120, %f121}, [%rd9+16384];
	st.shared.v4.f32 	[%r5+2048], {%f118, %f119, %f120, %f121};
	ld.global.nc.v4.f32 	{%f122, %f123, %f124, %f125}, [%rd9+32768];
	st.shared.v4.f32 	[%r5+4096], {%f122, %f123, %f124, %f125};
	ld.global.nc.v4.f32 	{%f126, %f127, %f128, %f129}, [%rd9+49152];
	st.shared.v4.f32 	[%r5+6144], {%f126, %f127, %f128, %f129};
	bar.sync 	0;
	mov.b32 	%r48, 4096;
	mov.u32 	%r47, %r7;
$L__BB0_2:
	add.s32 	%r43, %r6, %r48;
	ld.shared.f32 	%f130, [%r43+-4096];
	ld.shared.f32 	%f131, [%r47+-128];
	fma.rn.f32 	%f211, %f130, %f131, %f211;
	ld.shared.f32 	%f132, [%r47];
	fma.rn.f32 	%f209, %f130, %f132, %f209;
	ld.shared.f32 	%f133, [%r43+-3072];
	fma.rn.f32 	%f207, %f133, %f131, %f207;
	fma.rn.f32 	%f205, %f133, %f132, %f205;
	ld.shared.f32 	%f134, [%r43+-2048];
	fma.rn.f32 	%f203, %f134, %f131, %f203;
	fma.rn.f32 	%f201, %f134, %f132, %f201;
	ld.shared.f32 	%f135, [%r43+-1024];
	fma.rn.f32 	%f199, %f135, %f131, %f199;
	fma.rn.f32 	%f197, %f135, %f132, %f197;
	ld.shared.f32 	%f136, [%r43];
	fma.rn.f32 	%f195, %f136, %f131, %f195;
	fma.rn.f32 	%f193, %f136, %f132, %f193;
	ld.shared.f32 	%f137, [%r43+1024];
	fma.rn.f32 	%f191, %f137, %f131, %f191;
	fma.rn.f32 	%f189, %f137, %f132, %f189;
	ld.shared.f32 	%f138, [%r43+2048];
	fma.rn.f32 	%f187, %f138, %f131, %f187;
	fma.rn.f32 	%f185, %f138, %f132, %f185;
	ld.shared.f32 	%f139, [%r43+3072];
	fma.rn.f32 	%f183, %f139, %f131, %f183;
	fma.rn.f32 	%f181, %f139, %f132, %f181;
	ld.shared.f32 	%f140, [%r43+-3968];
	fma.rn.f32 	%f210, %f140, %f131, %f210;
	fma.rn.f32 	%f208, %f140, %f132, %f208;
	ld.shared.f32 	%f141, [%r43+-2944];
	fma.rn.f32 	%f206, %f141, %f131, %f206;
	fma.rn.f32 	%f204, %f141, %f132, %f204;
	ld.shared.f32 	%f142, [%r43+-1920];
	fma.rn.f32 	%f202, %f142, %f131, %f202;
	fma.rn.f32 	%f200, %f142, %f132, %f200;
	ld.shared.f32 	%f143, [%r43+-896];
	fma.rn.f32 	%f198, %f143, %f131, %f198;
	fma.rn.f32 	%f196, %f143, %f132, %f196;
	ld.shared.f32 	%f144, [%r43+128];
	fma.rn.f32 	%f194, %f144, %f131, %f194;
	fma.rn.f32 	%f192, %f144, %f132, %f192;
	ld.shared.f32 	%f145, [%r43+1152];
	fma.rn.f32 	%f190, %f145, %f131, %f190;
	fma.rn.f32 	%f188, %f145, %f132, %f188;
	ld.shared.f32 	%f146, [%r43+2176];
	fma.rn.f32 	%f186, %f146, %f131, %f186;
	fma.rn.f32 	%f184, %f146, %f132, %f184;
	ld.shared.f32 	%f147, [%r43+3200];
	fma.rn.f32 	%f182, %f147, %f131, %f182;
	fma.rn.f32 	%f180, %f147, %f132, %f180;
	add.s32 	%r48, %r48, 4;
	add.s32 	%r47, %r47, 256;
	setp.ne.s32 	%p1, %r48, 4224;
	@%p1 bra 	$L__BB0_2;
	add.s32 	%r46, %r46, 1;
	setp.ne.s32 	%p2, %r46, 16;
	@%p2 bra 	$L__BB0_1;
	ld.param.u64 	%rd15, [main_kernel_param_2];
	cvta.to.global.u64 	%rd10, %rd15;
	add.s32 	%r44, %r2, %r1;
	add.s32 	%r45, %r44, %r3;
	mul.wide.u32 	%rd11, %r45, 4;
	add.s64 	%rd12, %rd10, %rd11;
	st.global.f32 	[%rd12], %f211;
	st.global.f32 	[%rd12+128], %f209;
	st.global.f32 	[%rd12+16384], %f207;
	st.global.f32 	[%rd12+16512], %f205;
	st.global.f32 	[%rd12+32768], %f203;
	st.global.f32 	[%rd12+32896], %f201;
	st.global.f32 	[%rd12+49152], %f199;
	st.global.f32 	[%rd12+49280], %f197;
	st.global.f32 	[%rd12+65536], %f195;
	st.global.f32 	[%rd12+65664], %f193;
	st.global.f32 	[%rd12+81920], %f191;
	st.global.f32 	[%rd12+82048], %f189;
	st.global.f32 	[%rd12+98304], %f187;
	st.global.f32 	[%rd12+98432], %f185;
	st.global.f32 	[%rd12+114688], %f183;
	st.global.f32 	[%rd12+114816], %f181;
	st.global.f32 	[%rd12+2048], %f210;
	st.global.f32 	[%rd12+2176], %f208;
	st.global.f32 	[%rd12+18432], %f206;
	st.global.f32 	[%rd12+18560], %f204;
	st.global.f32 	[%rd12+34816], %f202;
	st.global.f32 	[%rd12+34944], %f200;
	st.global.f32 	[%rd12+51200], %f198;
	st.global.f32 	[%rd12+51328], %f196;
	st.global.f32 	[%rd12+67584], %f194;
	st.global.f32 	[%rd12+67712], %f192;
	st.global.f32 	[%rd12+83968], %f190;
	st.global.f32 	[%rd12+84096], %f188;
	st.global.f32 	[%rd12+100352], %f186;
	st.global.f32 	[%rd12+100480], %f184;
	st.global.f32 	[%rd12+116736], %f182;
	st.global.f32 	[%rd12+116864], %f180;
	ret;

}


// ===== COMPILED SASS (sm_100) =====

	.target	sm_100

	.elftype	@"ET_EXEC"


//--------------------- .note.nv.tkinfo           --------------------------
	.section	.note.nv.tkinfo,"",@"SHT_NOTE"
	.sectionflags	@"SHF_NOTE_NV_TKINFO"
	.tkinfo
        /*0018*/ 	.word	0x00000002
        /*0030*/ 	.string	""
        /*0030*/ 	.string	"ptxas"
        /*0030*/ 	.string	"Cuda compilation tools, release 13.0, V13.0.88"
        /*0030*/ 	.string	"Build cuda_13.0.r13.0/compiler.36424714_0"
        /*0030*/ 	.string	"-arch sm_100 -m 64 "



//--------------------- .note.nv.cuinfo           --------------------------
	.section	.note.nv.cuinfo,"",@"SHT_NOTE"
	.sectionflags	@"SHF_NOTE_NV_CUINFO"
        /*0018*/ 	.short	0x0002
        /*001a*/ 	.short	0x0064
        /*001c*/ 	.short	0x0082
	.zero		2


//--------------------- .nv.info                  --------------------------
	.section	.nv.info,"",@"SHT_CUDA_INFO"
	.align	4


	//----- nvinfo : EIATTR_REGCOUNT
	.align		4
        /*0000*/ 	.byte	0x04, 0x2f
        /*0002*/ 	.short	(.L_1 - .L_0)
	.align		4
.L_0:
        /*0004*/ 	.word	index@(main_kernel)
        /*0008*/ 	.word	0x00000060


	//----- nvinfo : EIATTR_FRAME_SIZE
	.align		4
.L_1:
        /*000c*/ 	.byte	0x04, 0x11
        /*000e*/ 	.short	(.L_3 - .L_2)
	.align		4
.L_2:
        /*0010*/ 	.word	index@(main_kernel)
        /*0014*/ 	.word	0x00000000


	//----- nvinfo : EIATTR_MIN_STACK_SIZE
	.align		4
.L_3:
        /*0018*/ 	.byte	0x04, 0x12
        /*001a*/ 	.short	(.L_5 - .L_4)
	.align		4
.L_4:
        /*001c*/ 	.word	index@(main_kernel)
        /*0020*/ 	.word	0x00000000
.L_5:


//--------------------- .nv.compat                --------------------------
	.section	.nv.compat,"",@"SHT_CUDA_COMPAT_INFO"
	.align	4
        /*0000*/ 	.byte	0x02, 0x09, 0x00, 0x00, 0x02, 0x02, 0x01, 0x00, 0x02, 0x05, 0x05, 0x00, 0x03, 0x07, 0x01, 0x01
        /*0010*/ 	.byte	0x02, 0x03, 0x00, 0x00, 0x02, 0x06, 0x01, 0x00, 0x04, 0x0b, 0x08, 0x00, 0x09, 0x00, 0x00, 0x00
        /*0020*/ 	.byte	0x00, 0x00, 0x00, 0x00


//--------------------- .nv.info.main_kernel      --------------------------
	.section	.nv.info.main_kernel,"",@"SHT_CUDA_INFO"
	.sectionflags	@""
	.align	4


	//----- nvinfo : EIATTR_CUDA_API_VERSION
	.align		4
        /*0000*/ 	.byte	0x04, 0x37
        /*0002*/ 	.short	(.L_7 - .L_6)
.L_6:
        /*0004*/ 	.word	0x00000082


	//----- nvinfo : EIATTR_KPARAM_INFO
	.align		4
.L_7:
        /*0008*/ 	.byte	0x04, 0x17
        /*000a*/ 	.short	(.L_9 - .L_8)
.L_8:
        /*000c*/ 	.word	0x00000000
        /*0010*/ 	.short	0x0002
        /*0012*/ 	.short	0x0010
        /*0014*/ 	.byte	0x00, 0xf5, 0x21, 0x00


	//----- nvinfo : EIATTR_KPARAM_INFO
	.align		4
.L_9:
        /*0018*/ 	.byte	0x04, 0x17
        /*001a*/ 	.short	(.L_11 - .L_10)
.L_10:
        /*001c*/ 	.word	0x00000000
        /*0020*/ 	.short	0x0001
        /*0022*/ 	.short	0x0008
        /*0024*/ 	.byte	0x00, 0xf5, 0x21, 0x00


	//----- nvinfo : EIATTR_KPARAM_INFO
	.align		4
.L_11:
        /*0028*/ 	.byte	0x04, 0x17
        /*002a*/ 	.short	(.L_13 - .L_12)
.L_12:
        /*002c*/ 	.word	0x00000000
        /*0030*/ 	.short	0x0000
        /*0032*/ 	.short	0x0000
        /*0034*/ 	.byte	0x00, 0xf5, 0x21, 0x00


	//----- nvinfo : EIATTR_SPARSE_MMA_MASK
	.align		4
.L_13:
        /*0038*/ 	.byte	0x03, 0x50
        /*003a*/ 	.short	0x0000


	//----- nvinfo : EIATTR_MAXREG_COUNT
	.align		4
        /*003c*/ 	.byte	0x03, 0x1b
        /*003e*/ 	.short	0x00ff


	//----- nvinfo : EIATTR_NUM_BARRIERS
	.align		4
        /*0040*/ 	.byte	0x02, 0x4c
        /*0042*/ 	.byte	0x01
	.zero		1


	//----- nvinfo : EIATTR_MERCURY_ISA_VERSION
	.align		4
        /*0044*/ 	.byte	0x03, 0x5f
        /*0046*/ 	.short	0x0101


	//----- nvinfo : EIATTR_VRC_CTA_INIT_COUNT
	.align		4
        /*0048*/ 	.byte	0x02, 0x4a
	.zero		1
	.zero		1


	//----- nvinfo : EIATTR_EXIT_INSTR_OFFSETS
	.align		4
        /*004c*/ 	.byte	0x04, 0x1c
        /*004e*/ 	.short	(.L_15 - .L_14)


	//   ....[0]....
.L_14:
        /*0050*/ 	.word	0x000012f0


	//----- nvinfo : EIATTR_MAX_THREADS
	.align		4
.L_15:
        /*0054*/ 	.byte	0x04, 0x05
        /*0056*/ 	.short	(.L_17 - .L_16)
.L_16:
        /*0058*/ 	.word	0x00000080
        /*005c*/ 	.word	0x00000001
        /*0060*/ 	.word	0x00000001


	//----- nvinfo : EIATTR_CBANK_PARAM_SIZE
	.align		4
.L_17:
        /*0064*/ 	.byte	0x03, 0x19
        /*0066*/ 	.short	0x0018


	//----- nvinfo : EIATTR_PARAM_CBANK
	.align		4
        /*0068*/ 	.byte	0x04, 0x0a
        /*006a*/ 	.short	(.L_19 - .L_18)
	.align		4
.L_18:
        /*006c*/ 	.word	index@(.nv.constant0.main_kernel)
        /*0070*/ 	.short	0x0380
        /*0072*/ 	.short	0x0018


	//----- nvinfo : EIATTR_SW_WAR
	.align		4
.L_19:
        /*0074*/ 	.byte	0x04, 0x36
        /*0076*/ 	.short	(.L_21 - .L_20)
.L_20:
        /*0078*/ 	.word	0x00000008
.L_21:


//--------------------- .nv.callgraph             --------------------------
	.section	.nv.callgraph,"",@"SHT_CUDA_CALLGRAPH"
	.align	4
	.sectionentsize	8
	.align		4
        /*0000*/ 	.word	0x00000000
	.align		4
        /*0004*/ 	.word	0xffffffff
	.align		4
        /*0008*/ 	.word	0x00000000
	.align		4
        /*000c*/ 	.word	0xfffffffe
	.align		4
        /*0010*/ 	.word	0x00000000
	.align		4
        /*0014*/ 	.word	0xfffffffd
	.align		4
        /*0018*/ 	.word	0x00000000
	.align		4
        /*001c*/ 	.word	0xfffffffc


//--------------------- .text.main_kernel         --------------------------
	.section	.text.main_kernel,"ax",@progbits
	.align	128
        .global         main_kernel
        .type           main_kernel,@function
        .size           main_kernel,(.L_x_3 - main_kernel)
        .other          main_kernel,@"STO_CUDA_ENTRY STV_DEFAULT"
main_kernel:
.text.main_kernel:
[----:B------:R-:W-:Y:S01]  /*0000*/  LDC R1, c[0x0][0x37c] ;  /* 0x0000df00ff017b82 */ /* 0x000fe20000000800 */
[----:B------:R-:W0:Y:S07]  /*0010*/  S2R R0, SR_CTAID.X ;  /* 0x0000000000007919 */ /* 0x000e2e0000002500 */
[----:B------:R-:W1:Y:S01]  /*0020*/  S2UR UR6, SR_CgaCtaId ;  /* 0x00000000000679c3 */ /* 0x000e620000008800 */
[----:B------:R-:W-:Y:S01]  /*0030*/  UMOV UR4, 0x400 ;  /* 0x0000040000047882 */ /* 0x000fe20000000000 */
[----:B------:R-:W-:Y:S01]  /*0040*/  HFMA2 R70, -RZ, RZ, 0, 0 ;  /* 0x00000000ff467431 */ /* 0x000fe200000001ff */
[----:B------:R-:W2:Y:S01]  /*0050*/  S2R R9, SR_TID.X ;  /* 0x0000000000097919 */ /* 0x000ea20000002100 */
[----:B------:R-:W-:Y:S01]  /*0060*/  UIADD3 UR5, UPT, UPT, UR4, 0x2000, URZ ;  /* 0x0000200004057890 */ /* 0x000fe2000fffe0ff */
[----:B------:R-:W-:Y:S01]  /*0070*/  HFMA2 R79, -RZ, RZ, 0, 0 ;  /* 0x00000000ff4f7431 */ /* 0x000fe200000001ff */
[----:B------:R-:W-:Y:S01]  /*0080*/  CS2R R72, SRZ ;  /* 0x0000000000487805 */ /* 0x000fe2000001ff00 */
[----:B------:R-:W-:Y:S01]  /*0090*/  HFMA2 R81, -RZ, RZ, 0, 0 ;  /* 0x00000000ff517431 */ /* 0x000fe200000001ff */
[----:B------:R-:W-:Y:S01]  /*00a0*/  CS2R R60, SRZ ;  /* 0x00000000003c7805 */ /* 0x000fe2000001ff00 */
[----:B------:R-:W-:Y:S01]  /*00b0*/  HFMA2 R62, -RZ, RZ, 0, 0 ;  /* 0x00000000ff3e7431 */ /* 0x000fe200000001ff */
[----:B------:R-:W-:Y:S01]  /*00c0*/  MOV R7, RZ ;  /* 0x000000ff00077202 */ /* 0x000fe20000000f00 */
[----:B------:R-:W-:Y:S01]  /*00d0*/  HFMA2 R87, -RZ, RZ, 0, 0 ;  /* 0x00000000ff577431 */ /* 0x000fe200000001ff */
[----:B------:R-:W-:Y:S01]  /*00e0*/  CS2R R56, SRZ ;  /* 0x0000000000387805 */ /* 0x000fe2000001ff00 */
[----:B------:R-:W-:Y:S01]  /*00f0*/  HFMA2 R91, -RZ, RZ, 0, 0 ;  /* 0x00000000ff5b7431 */ /* 0x000fe200000001ff */
[----:B------:R-:W-:Y:S01]  /*0100*/  CS2R R74, SRZ ;  /* 0x00000000004a7805 */ /* 0x000fe2000001ff00 */
[----:B------:R-:W-:Y:S01]  /*0110*/  HFMA2 R45, -RZ, RZ, 0, 0 ;  /* 0x00000000ff2d7431 */ /* 0x000fe200000001ff */
[----:B------:R-:W-:Y:S01]  /*0120*/  MOV R77, RZ ;  /* 0x000000ff004d7202 */ /* 0x000fe20000000f00 */
[----:B------:R-:W-:Y:S01]  /*0130*/  HFMA2 R41, -RZ, RZ, 0, 0 ;  /* 0x00000000ff297431 */ /* 0x000fe200000001ff */
[----:B------:R-:W-:-:S02]  /*0140*/  CS2R R68, SRZ ;  /* 0x0000000000447805 */ /* 0x000fc4000001ff00 */
[----:B------:R-:W-:Y:S02]  /*0150*/  MOV R66, RZ ;  /* 0x000000ff00427202 */ /* 0x000fe40000000f00 */
[----:B------:R-:W-:Y:S02]  /*0160*/  CS2R R64, SRZ ;  /* 0x0000000000407805 */ /* 0x000fe4000001ff00 */
[----:B------:R-:W-:Y:S02]  /*0170*/  MOV R83, RZ ;  /* 0x000000ff00537202 */ /* 0x000fe40000000f00 */
[----:B------:R-:W-:Y:S02]  /*0180*/  CS2R R52, SRZ ;  /* 0x0000000000347805 */ /* 0x000fe4000001ff00 */
[----:B------:R-:W-:Y:S01]  /*0190*/  MOV R85, RZ ;  /* 0x000000ff00557202 */ /* 0x000fe20000000f00 */
[----:B-1----:R-:W-:Y:S01]  /*01a0*/  ULEA UR5, UR6, UR5, 0x18 ;  /* 0x0000000506057291 */ /* 0x002fe2000f8ec0ff */
[----:B------:R-:W-:Y:S01]  /*01b0*/  MOV R93, RZ ;  /* 0x000000ff005d7202 */ /* 0x000fe20000000f00 */
[----:B------:R-:W-:Y:S01]  /*01c0*/  ULEA UR4, UR6, UR4, 0x18 ;  /* 0x0000000406047291 */ /* 0x000fe2000f8ec0ff */
[----:B------:R-:W-:-:S02]  /*01d0*/  MOV R54, RZ ;  /* 0x000000ff00367202 */ /* 0x000fc40000000f00 */
[----:B------:R-:W-:Y:S02]  /*01e0*/  CS2R R48, SRZ ;  /* 0x0000000000307805 */ /* 0x000fe4000001ff00 */
[----:B------:R-:W-:Y:S01]  /*01f0*/  MOV R58, RZ ;  /* 0x000000ff003a7202 */ /* 0x000fe20000000f00 */
[----:B------:R-:W1:Y:S01]  /*0200*/  LDCU.64 UR8, c[0x0][0x358] ;  /* 0x00006b00ff0877ac */ /* 0x000e620008000a00 */
[C---:B0-----:R-:W-:Y:S02]  /*0210*/  SHF.L.U32 R4, R0.reuse, 0xc, RZ ;  /* 0x0000000c00047819 */ /* 0x041fe400000006ff */
[----:B------:R-:W-:Y:S02]  /*0220*/  SHF.L.U32 R0, R0, 0x6, RZ ;  /* 0x0000000600007819 */ /* 0x000fe400000006ff */
[----:B--2---:R-:W-:Y:S02]  /*0230*/  SHF.L.U32 R3, R9, 0x5, RZ ;  /* 0x0000000509037819 */ /* 0x004fe400000006ff */
[----:B------:R-:W-:-:S02]  /*0240*/  LOP3.LUT R0, R0, 0x1c0, RZ, 0xc0, !PT ;  /* 0x000001c000007812 */ /* 0x000fc400078ec0ff */
[----:B------:R-:W-:Y:S02]  /*0250*/  LOP3.LUT R3, R3, 0x7ffc0e00, R4, 0xc8, !PT ;  /* 0x7ffc0e0003037812 */ /* 0x000fe400078ec804 */
[----:B------:R-:W-:Y:S02]  /*0260*/  SHF.L.U32 R2, R9, 0x2, RZ ;  /* 0x0000000209027819 */ /* 0x000fe400000006ff */
[----:B------:R-:W-:Y:S02]  /*0270*/  LOP3.LUT R3, R3, R0, RZ, 0xfc, !PT ;  /* 0x0000000003037212 */ /* 0x000fe400078efcff */
[----:B------:R-:W-:Y:S02]  /*0280*/  LOP3.LUT R5, R2, 0x7c, RZ, 0xc0, !PT ;  /* 0x0000007c02057812 */ /* 0x000fe400078ec0ff */
[----:B------:R-:W-:Y:S02]  /*0290*/  MOV R6, UR5 ;  /* 0x0000000500067c02 */ /* 0x000fe40008000f00 */
[----:B------:R-:W-:-:S02]  /*02a0*/  SHF.L.U32 R8, R9, 0x3, RZ ;  /* 0x0000000309087819 */ /* 0x000fc400000006ff */
[----:B------:R-:W-:Y:S02]  /*02b0*/  LOP3.LUT R2, R3, 0x3c, R2, 0xf8, !PT ;  /* 0x0000003c03027812 */ /* 0x000fe400078ef802 */
[----:B------:R-:W-:Y:S01]  /*02c0*/  IADD3 R3, PT, PT, R5, 0x80, R6 ;  /* 0x0000008005037810 */ /* 0x000fe20007ffe006 */
[----:B------:R-:W-:Y:S01]  /*02d0*/  HFMA2 R5, -RZ, RZ, 0, 0 ;  /* 0x00000000ff057431 */ /* 0x000fe200000001ff */
[----:B------:R-:W-:Y:S02]  /*02e0*/  LOP3.LUT R89, R4, 0x7fff801f, R9, 0xc8, !PT ;  /* 0x7fff801f04597812 */ /* 0x000fe400078ec809 */
[----:B------:R-:W-:Y:S02]  /*02f0*/  SHF.L.U32 R6, R9, 0x4, RZ ;  /* 0x0000000409067819 */ /* 0x000fe400000006ff */
[----:B------:R-:W-:Y:S02]  /*0300*/  LOP3.LUT R4, R8, 0x300, RZ, 0xc0, !PT ;  /* 0x0000030008047812 */ /* 0x000fe400078ec0ff */
[----:B------:R-:W-:-:S02]  /*0310*/  LOP3.LUT R89, R89, 0x600, R6, 0xf8, !PT ;  /* 0x0000060059597812 */ /* 0x000fc400078ef806 */
[----:B-1----:R-:W-:-:S07]  /*0320*/  IADD3 R4, PT, PT, R4, UR4, RZ ;  /* 0x0000000404047c10 */ /* 0x002fce000fffe0ff */
.L_x_1:
[----:B------:R-:W0:Y:S01]  /*0330*/  LDC.64 R26, c[0x0][0x380] ;  /* 0x0000e000ff1a7b82 */ /* 0x000e220000000a00 */
[C---:B------:R-:W-:Y:S02]  /*0340*/  LEA R9, R72.reuse, R89, 0x5 ;  /* 0x0000005948097211 */ /* 0x040fe400078e28ff */
[----:B------:R-:W-:-:S05]  /*0350*/  LEA R11, R72, R2, 0xe ;  /* 0x00000002480b7211 */ /* 0x000fca00078e70ff */
[----:B------:R-:W1:Y:S01]  /*0360*/  LDC.64 R24, c[0x0][0x388] ;  /* 0x0000e200ff187b82 */ /* 0x000e620000000a00 */
[----:B0-----:R-:W-:-:S05]  /*0370*/  IMAD.WIDE.U32 R26, R9, 0x4, R26 ;  /* 0x00000004091a7825 */ /* 0x001fca00078e001a */
[----:B------:R-:W2:Y:S01]  /*0380*/  LDG.E.CONSTANT R28, desc[UR8][R26.64] ;  /* 0x000000081a1c7981 */ /* 0x000ea2000c1e9900 */
[----:B-1----:R-:W-:-:S03]  /*0390*/  IMAD.WIDE.U32 R24, R11, 0x4, R24 ;  /* 0x000000040b187825 */ /* 0x002fc600078e0018 */
[----:B------:R-:W3:Y:S04]  /*03a0*/  LDG.E.CONSTANT R30, desc[UR8][R26.64+0x2000] ;  /* 0x002000081a1e7981 */ /* 0x000ee8000c1e9900 */
[----:B------:R-:W4:Y:S04]  /*03b0*/  LDG.E.CONSTANT R32, desc[UR8][R26.64+0x4000] ;  /* 0x004000081a207981 */ /* 0x000f28000c1e9900 */
[----:B------:R-:W5:Y:S04]  /*03c0*/  LDG.E.CONSTANT R34, desc[UR8][R26.64+0x6000] ;  /* 0x006000081a227981 */ /* 0x000f68000c1e9900 */
        /* <DEDUP_REMOVED lines=12> */
[----:B------:R-:W5:Y:S04]  /*0490*/  LDG.E.128.CONSTANT R8, desc[UR8][R24.64] ;  /* 0x0000000818087981 */ /* 0x000f68000c1e9d00 */
[----:B------:R-:W5:Y:S04]  /*04a0*/  LDG.E.128.CONSTANT R12, desc[UR8][R24.64+0x4000] ;  /* 0x00400008180c7981 */ /* 0x000f68000c1e9d00 */
[----:B------:R-:W5:Y:S04]  /*04b0*/  LDG.E.128.CONSTANT R16, desc[UR8][R24.64+0x8000] ;  /* 0x0080000818107981 */ /* 0x000f68000c1e9d00 */
[----:B------:R-:W5:Y:S01]  /*04c0*/  LDG.E.128.CONSTANT R20, desc[UR8][R24.64+0xc000] ;  /* 0x00c0000818147981 */ /* 0x000f62000c1e9d00 */
[----:B------:R-:W0:Y:S01]  /*04d0*/  S2UR UR6, SR_CgaCtaId ;  /* 0x00000000000679c3 */ /* 0x000e220000008800 */
[----:B------:R-:W1:Y:S01]  /*04e0*/  S2R R29, SR_TID.X ;  /* 0x00000000001d7919 */ /* 0x000e620000002100 */
[----:B------:R-:W-:-:S02]  /*04f0*/  UMOV UR4, 0x400 ;  /* 0x0000040000047882 */ /* 0x000fc40000000000 */
[----:B0-----:R-:W-:-:S06]  /*0500*/  ULEA UR4, UR6, UR4, 0x18 ;  /* 0x0000000406047291 */ /* 0x001fcc000f8ec0ff */
[----:B-1----:R-:W-:Y:S01]  /*0510*/  LEA R29, R29, UR4, 0x2 ;  /* 0x000000041d1d7c11 */ /* 0x002fe2000f8e10ff */
[----:B------:R-:W-:Y:S01]  /*0520*/  BAR.SYNC.DEFER_BLOCKING 0x0 ;  /* 0x0000000000007b1d */ /* 0x000fe20000010000 */
[----:B------:R-:W-:Y:S02]  /*0530*/  IADD3 R72, PT, PT, R72, 0x1, RZ ;  /* 0x0000000148487810 */ /* 0x000fe40007ffe0ff */
[----:B------:R-:W-:Y:S02]  /*0540*/  MOV R84, R3 ;  /* 0x0000000300547202 */ /* 0x000fe40000000f00 */
[----:B------:R-:W-:Y:S01]  /*0550*/  ISETP.NE.AND P0, PT, R72, 0x10, PT ;  /* 0x000000104800780c */ /* 0x000fe20003f05270 */
[----:B------:R-:W-:Y:S01]  /*0560*/  UMOV UR4, 0x1000 ;  /* 0x0000100000047882 */ /* 0x000fe20000000000 */
[----:B--2---:R0:W-:Y:S04]  /*0570*/  STS [R29], R28 ;  /* 0x0000001c1d007388 */ /* 0x0041e80000000800 */
[----:B---3--:R0:W-:Y:S04]  /*0580*/  STS [R29+0x200], R30 ;  /* 0x0002001e1d007388 */ /* 0x0081e80000000800 */
[----:B----4-:R0:W-:Y:S04]  /*0590*/  STS [R29+0x400], R32 ;  /* 0x000400201d007388 */ /* 0x0101e80000000800 */
[----:B-----5:R0:W-:Y:S04]  /*05a0*/  STS [R29+0x600], R34 ;  /* 0x000600221d007388 */ /* 0x0201e80000000800 */
[----:B------:R0:W-:Y:S04]  /*05b0*/  STS [R29+0x800], R36 ;  /* 0x000800241d007388 */ /* 0x0001e80000000800 */
        /* <DEDUP_REMOVED lines=11> */
[----:B------:R0:W-:Y:S04]  /*0670*/  STS.128 [R6+UR5], R8 ;  /* 0x0000000806007988 */ /* 0x0001e80008000c05 */
[----:B------:R0:W-:Y:S04]  /*0680*/  STS.128 [R6+UR5+0x800], R12 ;  /* 0x0008000c06007988 */ /* 0x0001e80008000c05 */
[----:B------:R0:W-:Y:S04]  /*0690*/  STS.128 [R6+UR5+0x1000], R16 ;  /* 0x0010001006007988 */ /* 0x0001e80008000c05 */
[----:B------:R0:W-:Y:S01]  /*06a0*/  STS.128 [R6+UR5+0x1800], R20 ;  /* 0x0018001406007988 */ /* 0x0001e20008000c05 */
[----:B------:R-:W-:Y:S06]  /*06b0*/  BAR.SYNC.DEFER_BLOCKING 0x0 ;  /* 0x0000000000007b1d */ /* 0x000fec0000010000 */
.L_x_0:
[----:B0-----:R-:W-:Y:S04]  /*06c0*/  LDS R82, [R84+-0x80] ;  /* 0xffff800054527984 */ /* 0x001fe80000000800 */
[----:B------:R-:W0:Y:S04]  /*06d0*/  LDS.128 R12, [R4+UR4+-0xc00] ;  /* 0xfff40004040c7984 */ /* 0x000e280008000c00 */
[----:B------:R-:W1:Y:S04]  /*06e0*/  LDS R80, [R84] ;  /* 0x0000000054507984 */ /* 0x000e680000000800 */
[----:B------:R-:W2:Y:S04]  /*06f0*/  LDS.128 R8, [R4+UR4+-0x1000] ;  /* 0xfff0000404087984 */ /* 0x000ea80008000c00 */
[----:B------:R-:W3:Y:S04]  /*0700*/  LDS R78, [R84+0x80] ;  /* 0x00008000544e7984 */ /* 0x000ee80000000800 */
[----:B------:R-:W4:Y:S04]  /*0710*/  LDS.128 R16, [R4+UR4+-0x800] ;  /* 0xfff8000404107984 */ /* 0x000f280008000c00 */
[----:B------:R-:W5:Y:S04]  /*0720*/  LDS R76, [R84+0x100] ;  /* 0x00010000544c7984 */ /* 0x000f680000000800 */
[----:B------:R-:W5:Y:S04]  /*0730*/  LDS.128 R20, [R4+UR4+-0x400] ;  /* 0xfffc000404147984 */ /* 0x000f680008000c00 */
[----:B------:R-:W5:Y:S04]  /*0740*/  LDS.128 R24, [R4+UR4] ;  /* 0x0000000404187984 */ /* 0x000f680008000c00 */
[----:B------:R-:W5:Y:S04]  /*0750*/  LDS.128 R28, [R4+UR4+0x400] ;  /* 0x00040004041c7984 */ /* 0x000f680008000c00 */
[----:B------:R-:W5:Y:S04]  /*0760*/  LDS.128 R32, [R4+UR4+0x800] ;  /* 0x0008000404207984 */ /* 0x000f680008000c00 */
[----:B------:R-:W5:Y:S01]  /*0770*/  LDS.128 R36, [R4+UR4+0xc00] ;  /* 0x000c000404247984 */ /* 0x000f620008000c00 */
[-C--:B0-----:R-:W-:Y:S01]  /*0780*/  FFMA R55, R82, R12.reuse, R49 ;  /* 0x0000000c52377223 */ /* 0x081fe20000000031 */
[----:B-1----:R-:W-:-:S02]  /*0790*/  FFMA R59, R80, R12, R48 ;  /* 0x0000000c503b7223 */ /* 0x002fc40000000030 */
[----:B------:R-:W0:Y:S01]  /*07a0*/  LDS.128 R48, [R4+UR4+-0x780] ;  /* 0xfff8800404307984 */ /* 0x000e220008000c00 */
[C---:B--2---:R-:W-:Y:S01]  /*07b0*/  FFMA R47, R8.reuse, R82, R41 ;  /* 0x00000052082f7223 */ /* 0x044fe20000000029 */
[----:B------:R-:W-:Y:S02]  /*07c0*/  FFMA R45, R8, R80, R45 ;  /* 0x00000050082d7223 */ /* 0x000fe4000000002d */
[----:B------:R-:W1:Y:S01]  /*07d0*/  LDS.128 R40, [R4+UR4+-0xf80] ;  /* 0xfff0800404287984 */ /* 0x000e620008000c00 */
[C---:B---3--:R-:W-:Y:S01]  /*07e0*/  FFMA R12, R78.reuse, R13, R55 ;  /* 0x0000000d4e0c7223 */ /* 0x048fe20000000037 */
[----:B------:R-:W-:Y:S01]  /*07f0*/  FFMA R8, R78, R9, R47 ;  /* 0x000000094e087223 */ /* 0x000fe2000000002f */
[-C--:B----4-:R-:W-:Y:S01]  /*0800*/  FFMA R55, R82, R16.reuse, R54 ;  /* 0x0000001052377223 */ /* 0x090fe20000000036 */
[----:B-----5:R-:W-:Y:S01]  /*0810*/  FFMA R13, R76, R13, R59 ;  /* 0x0000000d4c0d7223 */ /* 0x020fe2000000003b */
[----:B------:R-:W-:Y:S01]  /*0820*/  FFMA R59, R80, R16, R52 ;  /* 0x00000010503b7223 */ /* 0x000fe20000000034 */
[----:B------:R-:W-:Y:S01]  /*0830*/  FFMA R9, R76, R9, R45 ;  /* 0x000000094c097223 */ /* 0x000fe2000000002d */
[-C--:B------:R-:W-:Y:S01]  /*0840*/  FFMA R16, R78, R17.reuse, R55 ;  /* 0x000000114e107223 */ /* 0x080fe20000000037 */
[-C--:B------:R-:W-:Y:S01]  /*0850*/  FFMA R52, R82, R20.reuse, R53 ;  /* 0x0000001452347223 */ /* 0x080fe20000000035 */
[----:B------:R-:W2:Y:S01]  /*0860*/  LDS.128 R44, [R4+UR4+-0xb80] ;  /* 0xfff48004042c7984 */ /* 0x000ea20008000c00 */
[----:B------:R-:W-:Y:S01]  /*0870*/  FFMA R60, R80, R20, R60 ;  /* 0x00000014503c7223 */ /* 0x000fe2000000003c */
[----:B------:R-:W-:Y:S01]  /*0880*/  FFMA R20, R76, R17, R59 ;  /* 0x000000114c147223 */ /* 0x000fe2000000003b */
[-C--:B------:R-:W-:Y:S01]  /*0890*/  FFMA R53, R82, R24.reuse, R62 ;  /* 0x0000001852357223 */ /* 0x080fe2000000003e */
        /* <DEDUP_REMOVED lines=9> */
[----:B------:R-:W3:Y:S01]  /*0930*/  LDS.128 R52, [R4+UR4+-0x380] ;  /* 0xfffc800404347984 */ /* 0x000ee20008000c00 */
[----:B------:R-:W-:Y:S01]  /*0940*/  FFMA R25, R78, R29, R66 ;  /* 0x0000001d4e197223 */ /* 0x000fe20000000042 */
[-C--:B------:R-:W-:Y:S01]  /*0950*/  FFMA R60, R82, R36.reuse, R57 ;  /* 0x00000024523c7223 */ /* 0x080fe20000000039 */
[----:B------:R-:W-:Y:S01]  /*0960*/  FFMA R61, R80, R36, R61 ;  /* 0x00000024503d7223 */ /* 0x000fe2000000003d */
[-C--:B------:R-:W-:Y:S01]  /*0970*/  FFMA R32, R78, R33.reuse, R59 ;  /* 0x000000214e207223 */ /* 0x080fe2000000003b */
[----:B------:R-:W-:Y:S01]  /*0980*/  FFMA R36, R76, R33, R63 ;  /* 0x000000214c247223 */ /* 0x000fe2000000003f */
[-C--:B------:R-:W-:Y:S01]  /*0990*/  FFMA R33, R78, R37.reuse, R60 ;  /* 0x000000254e217223 */ /* 0x080fe2000000003c */
[C---:B------:R-:W-:Y:S01]  /*09a0*/  FFMA R37, R76.reuse, R37, R61 ;  /* 0x000000254c257223 */ /* 0x040fe2000000003d */
[----:B------:R-:W-:Y:S01]  /*09b0*/  FFMA R29, R76, R29, R68 ;  /* 0x0000001d4c1d7223 */ /* 0x000fe20000000044 */
[----:B------:R-:W4:Y:S01]  /*09c0*/  LDS.128 R60, [R4+UR4+0x480] ;  /* 0x00048004043c7984 */ /* 0x000f220008000c00 */
[-C--:B0-----:R-:W-:Y:S01]  /*09d0*/  FFMA R86, R82, R48.reuse, R91 ;  /* 0x0000003052567223 */ /* 0x081fe2000000005b */
[----:B------:R-:W-:Y:S01]  /*09e0*/  FFMA R88, R80, R48, R93 ;  /* 0x0000003050587223 */ /* 0x000fe2000000005d */
[-C--:B-1----:R-:W-:Y:S01]  /*09f0*/  FFMA R67, R82, R40.reuse, R58 ;  /* 0x0000002852437223 */ /* 0x082fe2000000003a */
[----:B------:R-:W-:Y:S01]  /*0a00*/  FFMA R71, R80, R40, R56 ;  /* 0x0000002850477223 */ /* 0x000fe20000000038 */
[----:B------:R-:W0:Y:S01]  /*0a10*/  LDS R93, [R84+0x180] ;  /* 0x00018000545d7984 */ /* 0x000e220000000800 */
[C---:B------:R-:W-:Y:S01]  /*0a20*/  FFMA R48, R78.reuse, R49, R86 ;  /* 0x000000314e307223 */ /* 0x040fe20000000056 */
[-C--:B------:R-:W-:Y:S01]  /*0a30*/  FFMA R40, R78, R41.reuse, R67 ;  /* 0x000000294e287223 */ /* 0x080fe20000000043 */
[C---:B------:R-:W-:Y:S01]  /*0a40*/  FFMA R41, R76.reuse, R41, R71 ;  /* 0x000000294c297223 */ /* 0x040fe20000000047 */
[----:B------:R-:W1:Y:S01]  /*0a50*/  LDS.128 R56, [R4+UR4+0x80] ;  /* 0x0000800404387984 */ /* 0x000e620008000c00 */
[----:B------:R-:W-:Y:S01]  /*0a60*/  FFMA R49, R76, R49, R88 ;  /* 0x000000314c317223 */ /* 0x000fe20000000058 */
[-C--:B--2---:R-:W-:Y:S01]  /*0a70*/  FFMA R74, R82, R44.reuse, R69 ;  /* 0x0000002c524a7223 */ /* 0x084fe20000000045 */
[----:B------:R-:W-:Y:S01]  /*0a80*/  FFMA R44, R80, R44, R65 ;  /* 0x0000002c502c7223 */ /* 0x000fe20000000041 */
[----:B------:R-:W2:Y:S02]  /*0a90*/  LDS.128 R68, [R4+UR4+0xc80] ;  /* 0x000c800404447984 */ /* 0x000ea40008000c00 */
[-C--:B------:R-:W-:Y:S01]  /*0aa0*/  FFMA R91, R78, R45.reuse, R74 ;  /* 0x0000002d4e5b7223 */ /* 0x080fe2000000004a */
[----:B------:R-:W-:Y:S01]  /*0ab0*/  FFMA R45, R76, R45, R44 ;  /* 0x0000002d4c2d7223 */ /* 0x000fe2000000002c */
[----:B------:R-:W5:Y:S01]  /*0ac0*/  LDS.128 R64, [R4+UR4+0x880] ;  /* 0x0008800404407984 */ /* 0x000f620008000c00 */
[----:B------:R-:W-:-:S04]  /*0ad0*/  UIADD3 UR4, UPT, UPT, UR4, 0x10, URZ ;  /* 0x0000001004047890 */ /* 0x000fc8000fffe0ff */
[----:B------:R-:W-:Y:S01]  /*0ae0*/  UISETP.NE.AND UP0, UPT, UR4, 0x1080, UPT ;  /* 0x000010800400788c */ /* 0x000fe2000bf05270 */
[-C--:B---3--:R-:W-:Y:S01]  /*0af0*/  FFMA R44, R82, R52.reuse, R87 ;  /* 0x00000034522c7223 */ /* 0x088fe20000000057 */
[----:B------:R-:W-:Y:S01]  /*0b00*/  FFMA R52, R80, R52, R85 ;  /* 0x0000003450347223 */ /* 0x000fe20000000055 */
[----:B------:R-:W3:Y:S02]  /*0b10*/  LDS R87, [R84+0x200] ;  /* 0x0002000054577984 */ /* 0x000ee40000000800 */
[-C--:B------:R-:W-:Y:S01]  /*0b20*/  FFMA R85, R78, R53.reuse, R44 ;  /* 0x000000354e557223 */ /* 0x080fe2000000002c */
[----:B------:R-:W-:Y:S02]  /*0b30*/  FFMA R53, R76, R53, R52 ;  /* 0x000000354c357223 */ /* 0x000fe40000000034 */
[----:B------:R-:W3:Y:S01]  /*0b40*/  LDS R52, [R84+0x280] ;  /* 0x0002800054347984 */ /* 0x000ee20000000800 */
[-C--:B----4-:R-:W-:Y:S01]  /*0b50*/  FFMA R44, R82, R60.reuse, R79 ;  /* 0x0000003c522c7223 */ /* 0x090fe2000000004f */
[----:B------:R-:W-:-:S03]  /*0b60*/  FFMA R60, R80, R60, R77 ;  /* 0x0000003c503c7223 */ /* 0x000fc6000000004d */
[-C--:B------:R-:W-:Y:S01]  /*0b70*/  FFMA R79, R78, R61.reuse, R44 ;  /* 0x0000003d4e4f7223 */ /* 0x080fe2000000002c */
[----:B------:R-:W-:Y:S01]  /*0b80*/  FFMA R61, R76, R61, R60 ;  /* 0x0000003d4c3d7223 */ /* 0x000fe2000000003c */
[----:B------:R4:W3:Y:S01]  /*0b90*/  LDS R44, [R84+0x300] ;  /* 0x00030000542c7984 */ /* 0x0008e20000000800 */
[C---:B0-----:R-:W-:Y:S01]  /*0ba0*/  FFMA R16, R93.reuse, R18, R16 ;  /* 0x000000125d107223 */ /* 0x041fe20000000010 */
[C---:B------:R-:W-:Y:S01]  /*0bb0*/  FFMA R60, R93.reuse, R22, R17 ;  /* 0x000000165d3c7223 */ /* 0x040fe20000000011 */
[-C--:B-1----:R-:W-:Y:S01]  /*0bc0*/  FFMA R83, R82, R56.reuse, R83 ;  /* 0x0000003852537223 */ /* 0x082fe20000000053 */
[----:B------:R-:W-:Y:S01]  /*0bd0*/  FFMA R81, R80, R56, R81 ;  /* 0x0000003850517223 */ /* 0x000fe20000000051 */
[C---:B------:R-:W-:Y:S01]  /*0be0*/  FFMA R56, R93.reuse, R14, R12 ;  /* 0x0000000e5d387223 */ /* 0x040fe2000000000c */
[C---:B------:R-:W-:Y:S01]  /*0bf0*/  FFMA R24, R93.reuse, R26, R24 ;  /* 0x0000001a5d187223 */ /* 0x040fe20000000018 */
[-C--:B------:R-:W-:Y:S01]  /*0c00*/  FFMA R77, R78, R57.reuse, R83 ;  /* 0x000000394e4d7223 */ /* 0x080fe20000000053 */
[----:B------:R-:W-:Y:S01]  /*0c10*/  FFMA R57, R76, R57, R81 ;  /* 0x000000394c397223 */ /* 0x000fe20000000051 */
[C---:B------:R-:W-:Y:S01]  /*0c20*/  FFMA R32, R93.reuse, R34, R32 ;  /* 0x000000225d207223 */ /* 0x040fe20000000020 */
[C---:B------:R-:W-:Y:S01]  /*0c30*/  FFMA R40, R93.reuse, R42, R40 ;  /* 0x0000002a5d287223 */ /* 0x040fe20000000028 */
[C---:B------:R-:W-:Y:S01]  /*0c40*/  FFMA R74, R93.reuse, R46, R91 ;  /* 0x0000002e5d4a7223 */ /* 0x040fe2000000005b */
[C---:B------:R-:W-:Y:S01]  /*0c50*/  FFMA R48, R93.reuse, R50, R48 ;  /* 0x000000325d307223 */ /* 0x040fe20000000030 */
[----:B----4-:R-:W-:Y:S01]  /*0c60*/  IADD3 R84, PT, PT, R84, 0x400, RZ ;  /* 0x0000040054547810 */ /* 0x010fe20007ffe0ff */
[----:B--2---:R-:W-:Y:S01]  /*0c70*/  FFMA R5, R80, R68, R5 ;  /* 0x0000004450057223 */ /* 0x004fe20000000005 */
[-C--:B-----5:R-:W-:Y:S01]  /*0c80*/  FFMA R75, R82, R64.reuse, R75 ;  /* 0x00000040524b7223 */ /* 0x0a0fe2000000004b */
[----:B------:R-:W-:Y:S01]  /*0c90*/  FFMA R73, R80, R64, R73 ;  /* 0x0000004050497223 */ /* 0x000fe20000000049 */
[----:B------:R-:W-:Y:S01]  /*0ca0*/  FFMA R82, R82, R68, R7 ;  /* 0x0000004452527223 */ /* 0x000fe20000000007 */
[C---:B------:R-:W-:Y:S01]  /*0cb0*/  FFMA R64, R93.reuse, R30, R25 ;  /* 0x0000001e5d407223 */ /* 0x040fe20000000019 */
[-C--:B------:R-:W-:Y:S01]  /*0cc0*/  FFMA R7, R78, R65.reuse, R75 ;  /* 0x000000414e077223 */ /* 0x080fe2000000004b */
[----:B------:R-:W-:Y:S01]  /*0cd0*/  FFMA R65, R76, R65, R73 ;  /* 0x000000414c417223 */ /* 0x000fe20000000049 */
[-C--:B------:R-:W-:Y:S01]  /*0ce0*/  FFMA R73, R78, R69.reuse, R82 ;  /* 0x000000454e497223 */ /* 0x080fe20000000052 */
[----:B------:R-:W-:Y:S01]  /*0cf0*/  FFMA R69, R76, R69, R5 ;  /* 0x000000454c457223 */ /* 0x000fe20000000005 */
[C---:B------:R-:W-:Y:S01]  /*0d00*/  FFMA R5, R93.reuse, R10, R8 ;  /* 0x0000000a5d057223 */ /* 0x040fe20000000008 */
[C---:B------:R-:W-:Y:S01]  /*0d10*/  FFMA R68, R93.reuse, R38, R33 ;  /* 0x000000265d447223 */ /* 0x040fe20000000021 */
[C---:B------:R-:W-:Y:S01]  /*0d20*/  FFMA R76, R93.reuse, R54, R85 ;  /* 0x000000365d4c7223 */ /* 0x040fe20000000055 */
[C---:B------:R-:W-:Y:S01]  /*0d30*/  FFMA R78, R93.reuse, R58, R77 ;  /* 0x0000003a5d4e7223 */ /* 0x040fe2000000004d */
[C---:B------:R-:W-:Y:S01]  /*0d40*/  FFMA R80, R93.reuse, R62, R79 ;  /* 0x0000003e5d507223 */ /* 0x040fe2000000004f */
[C---:B------:R-:W-:Y:S01]  /*0d50*/  FFMA R12, R93.reuse, R66, R7 ;  /* 0x000000425d0c7223 */ /* 0x040fe20000000007 */
[----:B------:R-:W-:Y:S01]  /*0d60*/  FFMA R8, R93, R70, R73 ;  /* 0x000000465d087223 */ /* 0x000fe20000000049 */
[C---:B---3--:R-:W-:Y:S01]  /*0d70*/  FFMA R9, R87.reuse, R10, R9 ;  /* 0x0000000a57097223 */ /* 0x048fe20000000009 */
[C---:B------:R-:W-:Y:S01]  /*0d80*/  FFMA R20, R87.reuse, R18, R20 ;  /* 0x0000001257147223 */ /* 0x040fe20000000014 */
        /* <DEDUP_REMOVED lines=13> */
[----:B------:R-:W-:Y:S01]  /*0e60*/  FFMA R82, R87, R70, R69 ;  /* 0x0000004657527223 */ /* 0x000fe20000000045 */
        /* <DEDUP_REMOVED lines=32> */
[----:B------:R-:W-:Y:S06]  /*1070*/  BRA.U UP0, `(.L_x_0) ;  /* 0xfffffff500907547 */ /* 0x000fec000b83ffff */
[----:B------:R-:W-:Y:S05]  /*1080*/  @P0 BRA `(.L_x_1) ;  /* 0xfffffff000a80947 */ /* 0x000fea000383ffff */
[----:B------:R-:W0:Y:S01]  /*1090*/  S2R R4, SR_TID.X ;  /* 0x0000000000047919 */ /* 0x000e220000002100 */
[----:B------:R-:W1:Y:S01]  /*10a0*/  LDC.64 R2, c[0x0][0x390] ;  /* 0x0000e400ff027b82 */ /* 0x000e620000000a00 */
[----:B0-----:R-:W-:-:S04]  /*10b0*/  SHF.L.U32 R4, R4, 0x4, RZ ;  /* 0x0000000404047819 */ /* 0x001fc800000006ff */
[----:B------:R-:W-:-:S04]  /*10c0*/  LOP3.LUT R4, R4, 0x600, RZ, 0xc0, !PT ;  /* 0x0000060004047812 */ /* 0x000fc800078ec0ff */
[----:B------:R-:W-:-:S05]  /*10d0*/  IADD3 R89, PT, PT, R0, R89, R4 ;  /* 0x0000005900597210 */ /* 0x000fca0007ffe004 */
[----:B-1----:R-:W-:-:S05]  /*10e0*/  IMAD.WIDE.U32 R2, R89, 0x4, R2 ;  /* 0x0000000459027825 */ /* 0x002fca00078e0002 */
[----:B------:R-:W-:Y:S04]  /*10f0*/  STG.E desc[UR8][R2.64], R41 ;  /* 0x0000002902007986 */ /* 0x000fe8000c101908 */
        /* <DEDUP_REMOVED lines=30> */
[----:B------:R-:W-:Y:S01]  /*12e0*/  STG.E desc[UR8][R2.64+0x1c880], R5 ;  /* 0x01c8800502007986 */ /* 0x000fe2000c101908 */
[----:B------:R-:W-:Y:S05]  /*12f0*/  EXIT ;  /* 0x000000000000794d */ /* 0x000fea0003800000 */
.L_x_2:
[----:B------:R-:W-:-:S00]  /*1300*/  BRA `(.L_x_2) ;  /* 0xfffffffc00fc7947 */ /* 0x000fc0000383ffff */
[----:B------:R-:W-:-:S00]  /*1310*/  NOP ;  /* 0x0000000000007918 */ /* 0x000fc00000000000 */
        /* <DEDUP_REMOVED lines=14> */
.L_x_3:


//--------------------- .nv.shared.main_kernel    --------------------------
	.section	.nv.shared.main_kernel,"aw",@nobits
	.sectionflags	@""
	.align	4
.nv.shared.main_kernel:
	.zero		17408


//--------------------- .nv.shared.reserved.0     --------------------------
	.section	.nv.shared.reserved.0,"aw",@nobits
	.weak		__nv_reservedSMEM_offset_0_alias
	.size		__nv_reservedSMEM_offset_0_alias, 0, 64
	.other		__nv_reservedSMEM_offset_0_alias,@"STO_CUDA_RESERVED_SHARED STV_DEFAULT"
__nv_reservedSMEM_offset_0_alias:
	.zero		0
	.zero		64


//--------------------- .nv.constant0.main_kernel --------------------------
	.section	.nv.constant0.main_kernel,"a",@progbits
	.sectionflags	@""
	.align	4
.nv.constant0.main_kernel:
	.zero		920


//--------------------- SYMBOLS --------------------------

	.type		.nv.reservedSmem.offset0,@object
	.size		.nv.reservedSmem.offset0,0x4
	.type		.nv.reservedSmem.cap,@object
	.size		.nv.reservedSmem.cap,0x4
